	.headerflags	@"EF_CUDA_TEXMODE_UNIFIED EF_CUDA_64BIT_ADDRESS EF_CUDA_ACCELERATORS EF_CUDA_SM90 EF_CUDA_VIRTUAL_SM(EF_CUDA_SM90)"
	.elftype	@"ET_EXEC"


//--------------------- .nv.info                  --------------------------
	.section	.nv.info,"",@"SHT_CUDA_INFO"
	.align	4


	//----- nvinfo : EIATTR_REGCOUNT
	.align		4
        /*0000*/ 	.byte	0x04, 0x2f
        /*0002*/ 	.short	(.L_1 - .L_0)
	.align		4
.L_0:
        /*0004*/ 	.word	index@(triton_poi_fused_convolution_43)
        /*0008*/ 	.word	0x0000000c


	//----- nvinfo : EIATTR_MIN_STACK_SIZE
	.align		4
.L_1:
        /*000c*/ 	.byte	0x04, 0x12
        /*000e*/ 	.short	(.L_3 - .L_2)
	.align		4
.L_2:
        /*0010*/ 	.word	index@(triton_poi_fused_convolution_43)
        /*0014*/ 	.word	0x00000000


	//----- nvinfo : EIATTR_FRAME_SIZE
	.align		4
.L_3:
        /*0018*/ 	.byte	0x04, 0x11
        /*001a*/ 	.short	(.L_5 - .L_4)
	.align		4
.L_4:
        /*001c*/ 	.word	index@(triton_poi_fused_convolution_43)
        /*0020*/ 	.word	0x00000000


	//----- nvinfo : EIATTR_MIN_STACK_SIZE
	.align		4
.L_5:
        /*0024*/ 	.byte	0x04, 0x12
        /*0026*/ 	.short	(.L_7 - .L_6)
	.align		4
.L_6:
        /*0028*/ 	.word	index@(triton_poi_fused_convolution_43)
        /*002c*/ 	.word	0x00000000
.L_7:


//--------------------- .nv.info.triton_poi_fused_convolution_43 --------------------------
	.section	.nv.info.triton_poi_fused_convolution_43,"",@"SHT_CUDA_INFO"
	.sectionflags	@""
	.align	4


	//----- nvinfo : EIATTR_CUDA_API_VERSION
	.align		4
        /*0000*/ 	.byte	0x04, 0x37
        /*0002*/ 	.short	(.L_9 - .L_8)
.L_8:
        /*0004*/ 	.word	0x0000007c


	//----- nvinfo : EIATTR_KPARAM_INFO
	.align		4
.L_9:
        /*0008*/ 	.byte	0x04, 0x17
        /*000a*/ 	.short	(.L_11 - .L_10)
.L_10:
        /*000c*/ 	.word	0x00000000
        /*0010*/ 	.short	0x0002
        /*0012*/ 	.short	0x0010
        /*0014*/ 	.byte	0x00, 0xf0, 0x11, 0x00


	//----- nvinfo : EIATTR_KPARAM_INFO
	.align		4
.L_11:
        /*0018*/ 	.byte	0x04, 0x17
        /*001a*/ 	.short	(.L_13 - .L_12)
.L_12:
        /*001c*/ 	.word	0x00000000
        /*0020*/ 	.short	0x0001
        /*0022*/ 	.short	0x0008
        /*0024*/ 	.byte	0x00, 0xf4, 0x21, 0x00


	//----- nvinfo : EIATTR_KPARAM_INFO
	.align		4
.L_13:
        /*0028*/ 	.byte	0x04, 0x17
        /*002a*/ 	.short	(.L_15 - .L_14)
.L_14:
        /*002c*/ 	.word	0x00000000
        /*0030*/ 	.short	0x0000
        /*0032*/ 	.short	0x0000
        /*0034*/ 	.byte	0x00, 0xf4, 0x21, 0x00


	//----- nvinfo : EIATTR_SPARSE_MMA_MASK
	.align		4
.L_15:
        /*0038*/ 	.byte	0x03, 0x50
        /*003a*/ 	.short	0x0000


	//----- nvinfo : EIATTR_MAXREG_COUNT
	.align		4
        /*003c*/ 	.byte	0x03, 0x1b
        /*003e*/ 	.short	0x00ff


	//----- nvinfo : EIATTR_EXIT_INSTR_OFFSETS
	.align		4
        /*0040*/ 	.byte	0x04, 0x1c
        /*0042*/ 	.short	(.L_17 - .L_16)


	//   ....[0]....
.L_16:
        /*0044*/ 	.word	0x00000150


	//   ....[1]....
        /*0048*/ 	.word	0x00000170


	//----- nvinfo : EIATTR_REQNTID
	.align		4
.L_17:
        /*004c*/ 	.byte	0x04, 0x10
        /*004e*/ 	.short	(.L_19 - .L_18)
.L_18:
        /*0050*/ 	.word	0x00000080
        /*0054*/ 	.word	0x00000001
        /*0058*/ 	.word	0x00000001


	//----- nvinfo : EIATTR_CBANK_PARAM_SIZE
	.align		4
.L_19:
        /*005c*/ 	.byte	0x03, 0x19
        /*005e*/ 	.short	0x0014


	//----- nvinfo : EIATTR_PARAM_CBANK
	.align		4
        /*0060*/ 	.byte	0x04, 0x0a
        /*0062*/ 	.short	(.L_21 - .L_20)
	.align		4
.L_20:
        /*0064*/ 	.word	index@(.nv.constant0.triton_poi_fused_convolution_43)
        /*0068*/ 	.short	0x0210
        /*006a*/ 	.short	0x0014


	//----- nvinfo : EIATTR_SW_WAR
	.align		4
.L_21:
        /*006c*/ 	.byte	0x04, 0x36
        /*006e*/ 	.short	(.L_23 - .L_22)
.L_22:
        /*0070*/ 	.word	0x00000008
.L_23:


//--------------------- .nv.callgraph             --------------------------
	.section	.nv.callgraph,"",@"SHT_CUDA_CALLGRAPH"
	.align	4
	.sectionentsize	8
	.align		4
        /*0000*/ 	.word	0x00000000
	.align		4
        /*0004*/ 	.word	0xffffffff
	.align		4
        /*0008*/ 	.word	0x00000000
	.align		4
        /*000c*/ 	.word	0xfffffffe
	.align		4
        /*0010*/ 	.word	0x00000000
	.align		4
        /*0014*/ 	.word	0xfffffffd
	.align		4
        /*0018*/ 	.word	0x00000000
	.align		4
        /*001c*/ 	.word	0xfffffffc


//--------------------- .text.triton_poi_fused_convolution_43 --------------------------
	.section	.text.triton_poi_fused_convolution_43,"ax",@progbits
	.align	128
        .global         triton_poi_fused_convolution_43
        .type           triton_poi_fused_convolution_43,@function
        .size           triton_poi_fused_convolution_43,(.L_x_1 - triton_poi_fused_convolution_43)
        .other          triton_poi_fused_convolution_43,@"STO_CUDA_ENTRY STV_DEFAULT"
triton_poi_fused_convolution_43:
.text.triton_poi_fused_convolution_43:
[----:B------:R-:W0:Y:S02]  /*0000*/  LDC R1, c[0x0][0x28] ;  /* 0x00000a00ff017b82 */ /* 0x000e240000000800 */
[----:B------:R-:W1:Y:S01]  /*0010*/  S2R R0, SR_TID.X ;  /* 0x0000000000007919 */ /* 0x000e620000002100 */
[----:B------:R-:W2:Y:S01]  /*0020*/  LDC.64 R2, c[0x0][0x210] ;  /* 0x00008400ff027b82 */ /* 0x000ea20000000a00 */
[----:B------:R-:W-:Y:S01]  /*0030*/  ULDC.64 UR4, c[0x0][0x208] ;  /* 0x0000820000047ab9 */ /* 0x000fe20000000a00 */
[----:B------:R-:W3:Y:S06]  /*0040*/  S2R R7, SR_CTAID.X ;  /* 0x0000000000077919 */ /* 0x000eec0000002500 */
[----:B------:R-:W4:Y:S01]  /*0050*/  LDC.64 R4, c[0x0][0x218] ;  /* 0x00008600ff047b82 */ /* 0x000f220000000a00 */
[----:B-1----:R-:W-:-:S02]  /*0060*/  LOP3.LUT R0, R0, 0x7f, RZ, 0xc0, !PT ;  /* 0x0000007f00007812 */ /* 0x002fc400078ec0ff */
[----:B---3--:R-:W-:-:S03]  /*0070*/  SHF.R.S32.HI R6, RZ, 0x18, R7 ;  /* 0x00000018ff067819 */ /* 0x008fc60000011407 */
[----:B------:R-:W-:Y:S01]  /*0080*/  IMAD R7, R7, 0x80, R0 ;  /* 0x0000008007077824 */ /* 0x000fe200078e0200 */
[----:B------:R-:W-:-:S03]  /*0090*/  SGXT R0, R6, 0x1 ;  /* 0x000000010600781a */ /* 0x000fc60000000200 */
[C---:B--2---:R-:W-:Y:S01]  /*00a0*/  IMAD.WIDE R2, R7.reuse, 0x4, R2 ;  /* 0x0000000407027825 */ /* 0x044fe200078e0202 */
[----:B------:R-:W-:Y:S02]  /*00b0*/  ISETP.GE.AND P0, PT, R7, 0xa00, PT ;  /* 0x00000a000700780c */ /* 0x000fe40003f06270 */
[----:B------:R-:W-:-:S04]  /*00c0*/  LEA.HI R0, R0, R7, RZ, 0x5 ;  /* 0x0000000700007211 */ /* 0x000fc800078f28ff */
[----:B------:R-:W-:-:S05]  /*00d0*/  LOP3.LUT R0, R0, 0xffffffe0, RZ, 0xc0, !PT ;  /* 0xffffffe000007812 */ /* 0x000fca00078ec0ff */
[----:B------:R-:W-:Y:S01]  /*00e0*/  IMAD.IADD R9, R7, 0x1, -R0 ;  /* 0x0000000107097824 */ /* 0x000fe200078e0a00 */
[----:B------:R-:W-:Y:S01]  /*00f0*/  HFMA2.MMA R0, -RZ, RZ, 0, 0 ;  /* 0x00000000ff007435 */ /* 0x000fe200000001ff */
[----:B------:R-:W-:Y:S02]  /*0100*/  IMAD.MOV.U32 R7, RZ, RZ, RZ ;  /* 0x000000ffff077224 */ /* 0x000fe400078e00ff */
[----:B----4-:R-:W-:-:S05]  /*0110*/  IMAD.WIDE R4, R9, 0x4, R4 ;  /* 0x0000000409047825 */ /* 0x010fca00078e0204 */
[----:B------:R-:W2:Y:S04]  /*0120*/  @!P0 LDG.E.EL R7, desc[UR4][R4.64] ;  /* 0x0000000404078981 */ /* 0x000ea8000c2e1900 */
[----:B------:R-:W2:Y:S02]  /*0130*/  @!P0 LDG.E R0, desc[UR4][R2.64] ;  /* 0x0000000402008981 */ /* 0x000ea4000c1e1900 */
[----:B--2---:R-:W-:Y:S01]  /*0140*/  FADD R7, R7, R0 ;  /* 0x0000000007077221 */ /* 0x004fe20000000000 */
[----:B------:R-:W-:Y:S06]  /*0150*/  @P0 EXIT ;  /* 0x000000000000094d */ /* 0x000fec0003800000 */
[----:B------:R-:W-:Y:S01]  /*0160*/  STG.E desc[UR4][R2.64], R7 ;  /* 0x0000000702007986 */ /* 0x000fe2000c101904 */
[----:B------:R-:W-:Y:S05]  /*0170*/  EXIT ;  /* 0x000000000000794d */ /* 0x000fea0003800000 */
.L_x_0:
[----:B------:R-:W-:-:S00]  /*0180*/  BRA `(.L_x_0) ;  /* 0xfffffffc00fc7947 */ /* 0x000fc0000383ffff */
[----:B------:R-:W-:-:S00]  /*0190*/  NOP ;  /* 0x0000000000007918 */ /* 0x000fc00000000000 */
        /* <DEDUP_REMOVED lines=14> */
.L_x_1:


//--------------------- .nv.constant0.triton_poi_fused_convolution_43 --------------------------
	.section	.nv.constant0.triton_poi_fused_convolution_43,"a",@progbits
	.sectionflags	@""
	.align	4
.nv.constant0.triton_poi_fused_convolution_43:
	.zero		548
